//
// Generated by NVIDIA NVVM Compiler
//
// Compiler Build ID: CL-36424714
// Cuda compilation tools, release 13.0, V13.0.88
// Based on NVVM 20.0.0
//

.version 9.0
.target sm_100
.address_size 64

	// .globl	_Z12MatrixKernelPdS_ii

.visible .entry _Z12MatrixKernelPdS_ii(
	.param .u64 .ptr .align 1 _Z12MatrixKernelPdS_ii_param_0,
	.param .u64 .ptr .align 1 _Z12MatrixKernelPdS_ii_param_1,
	.param .u32 _Z12MatrixKernelPdS_ii_param_2,
	.param .u32 _Z12MatrixKernelPdS_ii_param_3
)
{
	.reg .pred 	%p<2>;
	.reg .b32 	%r<11>;
	.reg .b64 	%rd<13>;
	.reg .b64 	%fd<2>;

	ld.param.u64 	%rd3, [_Z12MatrixKernelPdS_ii_param_0];
	ld.param.u64 	%rd4, [_Z12MatrixKernelPdS_ii_param_1];
	ld.param.u32 	%r2, [_Z12MatrixKernelPdS_ii_param_2];
	ld.param.u32 	%r3, [_Z12MatrixKernelPdS_ii_param_3];
	mov.u32 	%r4, %ctaid.x;
	mov.u32 	%r5, %ntid.x;
	mov.u32 	%r6, %tid.x;
	mad.lo.s32 	%r1, %r4, %r5, %r6;
	setp.eq.s32 	%p1, %r1, 0;
	mov.b64 	%rd12, 0;
	@%p1 bra 	$L__BB0_2;
	div.s32 	%r7, %r1, %r2;
	mul.lo.s32 	%r8, %r7, %r2;
	sub.s32 	%r9, %r1, %r8;
	mad.lo.s32 	%r10, %r9, %r3, %r7;
	cvt.s64.s32 	%rd12, %r10;
$L__BB0_2:
	cvta.to.global.u64 	%rd6, %rd3;
	cvta.to.global.u64 	%rd7, %rd4;
	mul.wide.s32 	%rd8, %r1, 8;
	add.s64 	%rd9, %rd6, %rd8;
	ld.global.f64 	%fd1, [%rd9];
	shl.b64 	%rd10, %rd12, 3;
	add.s64 	%rd11, %rd7, %rd10;
	st.global.f64 	[%rd11], %fd1;
	ret;

}


// ===== COMPILED SASS (sm_100) =====

	.target	sm_100

	.elftype	@"ET_EXEC"


//--------------------- .note.nv.tkinfo           --------------------------
	.section	.note.nv.tkinfo,"",@"SHT_NOTE"
	.sectionflags	@"SHF_NOTE_NV_TKINFO"
	.tkinfo
        /*0018*/ 	.word	0x00000002
        /*0030*/ 	.string	""
        /*0030*/ 	.string	"ptxas"
        /*0030*/ 	.string	"Cuda compilation tools, release 13.0, V13.0.88"
        /*0030*/ 	.string	"Build cuda_13.0.r13.0/compiler.36424714_0"
        /*0030*/ 	.string	"-arch sm_100 -m 64 "



//--------------------- .note.nv.cuinfo           --------------------------
	.section	.note.nv.cuinfo,"",@"SHT_NOTE"
	.sectionflags	@"SHF_NOTE_NV_CUINFO"
        /*0018*/ 	.short	0x0002
        /*001a*/ 	.short	0x0064
        /*001c*/ 	.short	0x0082
	.zero		2


//--------------------- .nv.info                  --------------------------
	.section	.nv.info,"",@"SHT_CUDA_INFO"
	.align	4


	//----- nvinfo : EIATTR_REGCOUNT
	.align		4
        /*0000*/ 	.byte	0x04, 0x2f
        /*0002*/ 	.short	(.L_1 - .L_0)
	.align		4
.L_0:
        /*0004*/ 	.word	index@(_Z12MatrixKernelPdS_ii)
        /*0008*/ 	.word	0x0000000e


	//----- nvinfo : EIATTR_FRAME_SIZE
	.align		4
.L_1:
        /*000c*/ 	.byte	0x04, 0x11
        /*000e*/ 	.short	(.L_3 - .L_2)
	.align		4
.L_2:
        /*0010*/ 	.word	index@(_Z12MatrixKernelPdS_ii)
        /*0014*/ 	.word	0x00000000


	//----- nvinfo : EIATTR_MIN_STACK_SIZE
	.align		4
.L_3:
        /*0018*/ 	.byte	0x04, 0x12
        /*001a*/ 	.short	(.L_5 - .L_4)
	.align		4
.L_4:
        /*001c*/ 	.word	index@(_Z12MatrixKernelPdS_ii)
        /*0020*/ 	.word	0x00000000
.L_5:


//--------------------- .nv.compat                --------------------------
	.section	.nv.compat,"",@"SHT_CUDA_COMPAT_INFO"
	.align	4
        /*0000*/ 	.byte	0x02, 0x09, 0x00, 0x00, 0x02, 0x02, 0x01, 0x00, 0x02, 0x05, 0x05, 0x00, 0x03, 0x07, 0x01, 0x01
        /*0010*/ 	.byte	0x02, 0x03, 0x00, 0x00, 0x02, 0x06, 0x01, 0x00, 0x04, 0x0b, 0x08, 0x00, 0x09, 0x00, 0x00, 0x00
        /*0020*/ 	.byte	0x00, 0x00, 0x00, 0x00


//--------------------- .nv.info._Z12MatrixKernelPdS_ii --------------------------
	.section	.nv.info._Z12MatrixKernelPdS_ii,"",@"SHT_CUDA_INFO"
	.sectionflags	@""
	.align	4


	//----- nvinfo : EIATTR_CUDA_API_VERSION
	.align		4
        /*0000*/ 	.byte	0x04, 0x37
        /*0002*/ 	.short	(.L_7 - .L_6)
.L_6:
        /*0004*/ 	.word	0x00000082


	//----- nvinfo : EIATTR_KPARAM_INFO
	.align		4
.L_7:
        /*0008*/ 	.byte	0x04, 0x17
        /*000a*/ 	.short	(.L_9 - .L_8)
.L_8:
        /*000c*/ 	.word	0x00000000
        /*0010*/ 	.short	0x0003
        /*0012*/ 	.short	0x0014
        /*0014*/ 	.byte	0x00, 0xf0, 0x11, 0x00


	//----- nvinfo : EIATTR_KPARAM_INFO
	.align		4
.L_9:
        /*0018*/ 	.byte	0x04, 0x17
        /*001a*/ 	.short	(.L_11 - .L_10)
.L_10:
        /*001c*/ 	.word	0x00000000
        /*0020*/ 	.short	0x0002
        /*0022*/ 	.short	0x0010
        /*0024*/ 	.byte	0x00, 0xf0, 0x11, 0x00


	//----- nvinfo : EIATTR_KPARAM_INFO
	.align		4
.L_11:
        /*0028*/ 	.byte	0x04, 0x17
        /*002a*/ 	.short	(.L_13 - .L_12)
.L_12:
        /*002c*/ 	.word	0x00000000
        /*0030*/ 	.short	0x0001
        /*0032*/ 	.short	0x0008
        /*0034*/ 	.byte	0x00, 0xf5, 0x21, 0x00


	//----- nvinfo : EIATTR_KPARAM_INFO
	.align		4
.L_13:
        /*0038*/ 	.byte	0x04, 0x17
        /*003a*/ 	.short	(.L_15 - .L_14)
.L_14:
        /*003c*/ 	.word	0x00000000
        /*0040*/ 	.short	0x0000
        /*0042*/ 	.short	0x0000
        /*0044*/ 	.byte	0x00, 0xf5, 0x21, 0x00


	//----- nvinfo : EIATTR_SPARSE_MMA_MASK
	.align		4
.L_15:
        /*0048*/ 	.byte	0x03, 0x50
        /*004a*/ 	.short	0x0000


	//----- nvinfo : EIATTR_MAXREG_COUNT
	.align		4
        /*004c*/ 	.byte	0x03, 0x1b
        /*004e*/ 	.short	0x00ff


	//----- nvinfo : EIATTR_MERCURY_ISA_VERSION
	.align		4
        /*0050*/ 	.byte	0x03, 0x5f
        /*0052*/ 	.short	0x0101


	//----- nvinfo : EIATTR_VRC_CTA_INIT_COUNT
	.align		4
        /*0054*/ 	.byte	0x02, 0x4a
	.zero		1
	.zero		1


	//----- nvinfo : EIATTR_EXIT_INSTR_OFFSETS
	.align		4
        /*0058*/ 	.byte	0x04, 0x1c
        /*005a*/ 	.short	(.L_17 - .L_16)


	//   ....[0]....
.L_16:
        /*005c*/ 	.word	0x000002f0


	//----- nvinfo : EIATTR_CRS_STACK_SIZE
	.align		4
.L_17:
        /*0060*/ 	.byte	0x04, 0x1e
        /*0062*/ 	.short	(.L_19 - .L_18)
.L_18:
        /*0064*/ 	.word	0x00000000


	//----- nvinfo : EIATTR_CBANK_PARAM_SIZE
	.align		4
.L_19:
        /*0068*/ 	.byte	0x03, 0x19
        /*006a*/ 	.short	0x0018


	//----- nvinfo : EIATTR_PARAM_CBANK
	.align		4
        /*006c*/ 	.byte	0x04, 0x0a
        /*006e*/ 	.short	(.L_21 - .L_20)
	.align		4
.L_20:
        /*0070*/ 	.word	index@(.nv.constant0._Z12MatrixKernelPdS_ii)
        /*0074*/ 	.short	0x0380
        /*0076*/ 	.short	0x0018


	//----- nvinfo : EIATTR_SW_WAR
	.align		4
.L_21:
        /*0078*/ 	.byte	0x04, 0x36
        /*007a*/ 	.short	(.L_23 - .L_22)
.L_22:
        /*007c*/ 	.word	0x00000008
.L_23:


//--------------------- .nv.callgraph             --------------------------
	.section	.nv.callgraph,"",@"SHT_CUDA_CALLGRAPH"
	.align	4
	.sectionentsize	8
	.align		4
        /*0000*/ 	.word	0x00000000
	.align		4
        /*0004*/ 	.word	0xffffffff
	.align		4
        /*0008*/ 	.word	0x00000000
	.align		4
        /*000c*/ 	.word	0xfffffffe
	.align		4
        /*0010*/ 	.word	0x00000000
	.align		4
        /*0014*/ 	.word	0xfffffffd
	.align		4
        /*0018*/ 	.word	0x00000000
	.align		4
        /*001c*/ 	.word	0xfffffffc


//--------------------- .text._Z12MatrixKernelPdS_ii --------------------------
	.section	.text._Z12MatrixKernelPdS_ii,"ax",@progbits
	.align	128
        .global         _Z12MatrixKernelPdS_ii
        .type           _Z12MatrixKernelPdS_ii,@function
        .size           _Z12MatrixKernelPdS_ii,(.L_x_3 - _Z12MatrixKernelPdS_ii)
        .other          _Z12MatrixKernelPdS_ii,@"STO_CUDA_ENTRY STV_DEFAULT"
_Z12MatrixKernelPdS_ii:
.text._Z12MatrixKernelPdS_ii:
[----:B------:R-:W-:Y:S01]  /*0000*/  LDC R1, c[0x0][0x37c] ;  /* 0x0000df00ff017b82 */ /* 0x000fe20000000800 */
[----:B------:R-:W0:Y:S07]  /*0010*/  S2R R0, SR_TID.X ;  /* 0x0000000000007919 */ /* 0x000e2e0000002100 */
[----:B------:R-:W0:Y:S01]  /*0020*/  S2UR UR6, SR_CTAID.X ;  /* 0x00000000000679c3 */ /* 0x000e220000002500 */
[----:B------:R-:W1:Y:S07]  /*0030*/  LDCU.64 UR4, c[0x0][0x358] ;  /* 0x00006b00ff0477ac */ /* 0x000e6e0008000a00 */
[----:B------:R-:W0:Y:S08]  /*0040*/  LDC R7, c[0x0][0x360] ;  /* 0x0000d800ff077b82 */ /* 0x000e300000000800 */
[----:B------:R-:W2:Y:S01]  /*0050*/  LDC.64 R2, c[0x0][0x380] ;  /* 0x0000e000ff027b82 */ /* 0x000ea20000000a00 */
[----:B0-----:R-:W-:-:S04]  /*0060*/  IMAD R7, R7, UR6, R0 ;  /* 0x0000000607077c24 */ /* 0x001fc8000f8e0200 */
[----:B--2---:R-:W-:-:S06]  /*0070*/  IMAD.WIDE R2, R7, 0x8, R2 ;  /* 0x0000000807027825 */ /* 0x004fcc00078e0202 */
[----:B-1----:R-:W5:Y:S01]  /*0080*/  LDG.E.64 R2, desc[UR4][R2.64] ;  /* 0x0000000402027981 */ /* 0x002f62000c1e1b00 */
[----:B------:R-:W-:Y:S01]  /*0090*/  ISETP.NE.AND P0, PT, R7, RZ, PT ;  /* 0x000000ff0700720c */ /* 0x000fe20003f05270 */
[----:B------:R-:W-:Y:S01]  /*00a0*/  BSSY.RECONVERGENT B0, `(.L_x_0) ;  /* 0x0000020000007945 */ /* 0x000fe20003800200 */
[----:B------:R-:W-:-:S11]  /*00b0*/  CS2R R4, SRZ ;  /* 0x0000000000047805 */ /* 0x000fd6000001ff00 */
[----:B------:R-:W-:Y:S05]  /*00c0*/  @!P0 BRA `(.L_x_1) ;  /* 0x0000000000748947 */ /* 0x000fea0003800000 */
[----:B------:R-:W0:Y:S01]  /*00d0*/  LDC R6, c[0x0][0x390] ;  /* 0x0000e400ff067b82 */ /* 0x000e220000000800 */
[----:B------:R-:W1:Y:S01]  /*00e0*/  LDCU UR6, c[0x0][0x394] ;  /* 0x00007280ff0677ac */ /* 0x000e620008000800 */
[----:B0-----:R-:W-:-:S04]  /*00f0*/  IABS R9, R6 ;  /* 0x0000000600097213 */ /* 0x001fc80000000000 */
[----:B------:R-:W0:Y:S08]  /*0100*/  I2F.RP R0, R9 ;  /* 0x0000000900007306 */ /* 0x000e300000209400 */
[----:B0-----:R-:W0:Y:S02]  /*0110*/  MUFU.RCP R0, R0 ;  /* 0x0000000000007308 */ /* 0x001e240000001000 */
[----:B0-----:R-:W-:-:S06]  /*0120*/  VIADD R4, R0, 0xffffffe ;  /* 0x0ffffffe00047836 */ /* 0x001fcc0000000000 */
[----:B------:R0:W2:Y:S02]  /*0130*/  F2I.FTZ.U32.TRUNC.NTZ R5, R4 ;  /* 0x0000000400057305 */ /* 0x0000a4000021f000 */
[----:B0-----:R-:W-:Y:S02]  /*0140*/  IMAD.MOV.U32 R4, RZ, RZ, RZ ;  /* 0x000000ffff047224 */ /* 0x001fe400078e00ff */
[----:B--2---:R-:W-:-:S04]  /*0150*/  IMAD.MOV R8, RZ, RZ, -R5 ;  /* 0x000000ffff087224 */ /* 0x004fc800078e0a05 */
[----:B------:R-:W-:Y:S01]  /*0160*/  IMAD R11, R8, R9, RZ ;  /* 0x00000009080b7224 */ /* 0x000fe200078e02ff */
[----:B------:R-:W-:-:S03]  /*0170*/  IABS R8, R7 ;  /* 0x0000000700087213 */ /* 0x000fc60000000000 */
[----:B------:R-:W-:-:S06]  /*0180*/  IMAD.HI.U32 R5, R5, R11, R4 ;  /* 0x0000000b05057227 */ /* 0x000fcc00078e0004 */
[----:B------:R-:W-:-:S05]  /*0190*/  IMAD.HI.U32 R5, R5, R8, RZ ;  /* 0x0000000805057227 */ /* 0x000fca00078e00ff */
[----:B------:R-:W-:-:S05]  /*01a0*/  IADD3 R0, PT, PT, -R5, RZ, RZ ;  /* 0x000000ff05007210 */ /* 0x000fca0007ffe1ff */
[----:B------:R-:W-:-:S05]  /*01b0*/  IMAD R0, R9, R0, R8 ;  /* 0x0000000009007224 */ /* 0x000fca00078e0208 */
[----:B------:R-:W-:-:S13]  /*01c0*/  ISETP.GT.U32.AND P2, PT, R9, R0, PT ;  /* 0x000000000900720c */ /* 0x000fda0003f44070 */
[----:B------:R-:W-:Y:S02]  /*01d0*/  @!P2 IMAD.IADD R0, R0, 0x1, -R9 ;  /* 0x000000010000a824 */ /* 0x000fe400078e0a09 */
[----:B------:R-:W-:Y:S01]  /*01e0*/  @!P2 VIADD R5, R5, 0x1 ;  /* 0x000000010505a836 */ /* 0x000fe20000000000 */
[----:B------:R-:W-:Y:S02]  /*01f0*/  ISETP.NE.AND P2, PT, R6, RZ, PT ;  /* 0x000000ff0600720c */ /* 0x000fe40003f45270 */
[----:B------:R-:W-:Y:S02]  /*0200*/  ISETP.GE.U32.AND P0, PT, R0, R9, PT ;  /* 0x000000090000720c */ /* 0x000fe40003f06070 */
[----:B------:R-:W-:-:S04]  /*0210*/  LOP3.LUT R0, R7, R6, RZ, 0x3c, !PT ;  /* 0x0000000607007212 */ /* 0x000fc800078e3cff */
[----:B------:R-:W-:-:S07]  /*0220*/  ISETP.GE.AND P1, PT, R0, RZ, PT ;  /* 0x000000ff0000720c */ /* 0x000fce0003f26270 */
[----:B------:R-:W-:-:S06]  /*0230*/  @P0 IADD3 R5, PT, PT, R5, 0x1, RZ ;  /* 0x0000000105050810 */ /* 0x000fcc0007ffe0ff */
[----:B------:R-:W-:Y:S01]  /*0240*/  @!P1 IMAD.MOV R5, RZ, RZ, -R5 ;  /* 0x000000ffff059224 */ /* 0x000fe200078e0a05 */
[----:B------:R-:W-:-:S04]  /*0250*/  @!P2 LOP3.LUT R5, RZ, R6, RZ, 0x33, !PT ;  /* 0x00000006ff05a212 */ /* 0x000fc800078e33ff */
[----:B------:R-:W-:-:S05]  /*0260*/  IADD3 R0, PT, PT, -R5, RZ, RZ ;  /* 0x000000ff05007210 */ /* 0x000fca0007ffe1ff */
[----:B------:R-:W-:-:S04]  /*0270*/  IMAD R0, R6, R0, R7 ;  /* 0x0000000006007224 */ /* 0x000fc800078e0207 */
[----:B-1----:R-:W-:-:S05]  /*0280*/  IMAD R4, R0, UR6, R5 ;  /* 0x0000000600047c24 */ /* 0x002fca000f8e0205 */
[----:B------:R-:W-:-:S07]  /*0290*/  SHF.R.S32.HI R5, RZ, 0x1f, R4 ;  /* 0x0000001fff057819 */ /* 0x000fce0000011404 */
.L_x_1:
[----:B------:R-:W-:Y:S05]  /*02a0*/  BSYNC.RECONVERGENT B0 ;  /* 0x0000000000007941 */ /* 0x000fea0003800200 */
.L_x_0:
[----:B------:R-:W0:Y:S02]  /*02b0*/  LDCU.64 UR6, c[0x0][0x388] ;  /* 0x00007100ff0677ac */ /* 0x000e240008000a00 */
[----:B0-----:R-:W-:-:S04]  /*02c0*/  LEA R6, P0, R4, UR6, 0x3 ;  /* 0x0000000604067c11 */ /* 0x001fc8000f8018ff */
[----:B------:R-:W-:-:S05]  /*02d0*/  LEA.HI.X R7, R4, UR7, R5, 0x3, P0 ;  /* 0x0000000704077c11 */ /* 0x000fca00080f1c05 */
[----:B-----5:R-:W-:Y:S01]  /*02e0*/  STG.E.64 desc[UR4][R6.64], R2 ;  /* 0x0000000206007986 */ /* 0x020fe2000c101b04 */
[----:B------:R-:W-:Y:S05]  /*02f0*/  EXIT ;  /* 0x000000000000794d */ /* 0x000fea0003800000 */
.L_x_2:
[----:B------:R-:W-:-:S00]  /*0300*/  BRA `(.L_x_2) ;  /* 0xfffffffc00fc7947 */ /* 0x000fc0000383ffff */
[----:B------:R-:W-:-:S00]  /*0310*/  NOP ;  /* 0x0000000000007918 */ /* 0x000fc00000000000 */
        /* <DEDUP_REMOVED lines=14> */
.L_x_3:


//--------------------- .nv.shared.reserved.0     --------------------------
	.section	.nv.shared.reserved.0,"aw",@nobits
	.weak		__nv_reservedSMEM_offset_0_alias
	.size		__nv_reservedSMEM_offset_0_alias, 0, 64
	.other		__nv_reservedSMEM_offset_0_alias,@"STO_CUDA_RESERVED_SHARED STV_DEFAULT"
__nv_reservedSMEM_offset_0_alias:
	.zero		0
	.zero		64


//--------------------- .nv.constant0._Z12MatrixKernelPdS_ii --------------------------
	.section	.nv.constant0._Z12MatrixKernelPdS_ii,"a",@progbits
	.sectionflags	@""
	.align	4
.nv.constant0._Z12MatrixKernelPdS_ii:
	.zero		920


//--------------------- SYMBOLS --------------------------

	.type		.nv.reservedSmem.offset0,@object
	.size		.nv.reservedSmem.offset0,0x4
